//
// Generated by NVIDIA NVVM Compiler
//
// Compiler Build ID: CL-36424714
// Cuda compilation tools, release 13.0, V13.0.88
// Based on NVVM 20.0.0
//

.version 9.0
.target sm_100
.address_size 64

	// .globl	_Z8SpMV_ELLiPKfPKiiPfS3_

.visible .entry _Z8SpMV_ELLiPKfPKiiPfS3_(
	.param .u32 _Z8SpMV_ELLiPKfPKiiPfS3__param_0,
	.param .u64 .ptr .align 1 _Z8SpMV_ELLiPKfPKiiPfS3__param_1,
	.param .u64 .ptr .align 1 _Z8SpMV_ELLiPKfPKiiPfS3__param_2,
	.param .u32 _Z8SpMV_ELLiPKfPKiiPfS3__param_3,
	.param .u64 .ptr .align 1 _Z8SpMV_ELLiPKfPKiiPfS3__param_4,
	.param .u64 .ptr .align 1 _Z8SpMV_ELLiPKfPKiiPfS3__param_5
)
{
	.reg .pred 	%p<11>;
	.reg .b32 	%r<46>;
	.reg .b32 	%f<68>;
	.reg .b64 	%rd<78>;

	ld.param.u32 	%r16, [_Z8SpMV_ELLiPKfPKiiPfS3__param_0];
	ld.param.u64 	%rd5, [_Z8SpMV_ELLiPKfPKiiPfS3__param_1];
	ld.param.u64 	%rd6, [_Z8SpMV_ELLiPKfPKiiPfS3__param_2];
	ld.param.u32 	%r17, [_Z8SpMV_ELLiPKfPKiiPfS3__param_3];
	ld.param.u64 	%rd7, [_Z8SpMV_ELLiPKfPKiiPfS3__param_4];
	ld.param.u64 	%rd4, [_Z8SpMV_ELLiPKfPKiiPfS3__param_5];
	cvta.to.global.u64 	%rd1, %rd7;
	cvta.to.global.u64 	%rd2, %rd6;
	cvta.to.global.u64 	%rd3, %rd5;
	mov.u32 	%r18, %ctaid.x;
	mov.u32 	%r19, %ntid.x;
	mov.u32 	%r20, %tid.x;
	mad.lo.s32 	%r1, %r18, %r19, %r20;
	setp.ge.s32 	%p1, %r1, %r16;
	@%p1 bra 	$L__BB0_14;
	setp.lt.s32 	%p2, %r17, 1;
	mov.f32 	%f67, 0f00000000;
	@%p2 bra 	$L__BB0_13;
	and.b32  	%r2, %r17, 7;
	setp.lt.u32 	%p3, %r17, 8;
	mov.f32 	%f67, 0f00000000;
	mov.b32 	%r44, 0;
	@%p3 bra 	$L__BB0_5;
	and.b32  	%r44, %r17, 2147483640;
	neg.s32 	%r42, %r44;
	shl.b32 	%r5, %r16, 3;
	mov.f32 	%f67, 0f00000000;
	mul.wide.s32 	%rd13, %r16, 4;
	mov.u32 	%r41, %r1;
$L__BB0_4:
	.pragma "nounroll";
	mul.wide.s32 	%rd8, %r41, 4;
	add.s64 	%rd9, %rd3, %rd8;
	ld.global.f32 	%f17, [%rd9];
	add.s64 	%rd10, %rd2, %rd8;
	ld.global.u32 	%r22, [%rd10];
	mul.wide.s32 	%rd11, %r22, 4;
	add.s64 	%rd12, %rd1, %rd11;
	ld.global.f32 	%f18, [%rd12];
	fma.rn.f32 	%f19, %f17, %f18, %f67;
	add.s64 	%rd14, %rd9, %rd13;
	ld.global.f32 	%f20, [%rd14];
	add.s64 	%rd15, %rd10, %rd13;
	ld.global.u32 	%r23, [%rd15];
	mul.wide.s32 	%rd16, %r23, 4;
	add.s64 	%rd17, %rd1, %rd16;
	ld.global.f32 	%f21, [%rd17];
	fma.rn.f32 	%f22, %f20, %f21, %f19;
	add.s64 	%rd18, %rd14, %rd13;
	ld.global.f32 	%f23, [%rd18];
	add.s64 	%rd19, %rd15, %rd13;
	ld.global.u32 	%r24, [%rd19];
	mul.wide.s32 	%rd20, %r24, 4;
	add.s64 	%rd21, %rd1, %rd20;
	ld.global.f32 	%f24, [%rd21];
	fma.rn.f32 	%f25, %f23, %f24, %f22;
	add.s64 	%rd22, %rd18, %rd13;
	ld.global.f32 	%f26, [%rd22];
	add.s64 	%rd23, %rd19, %rd13;
	ld.global.u32 	%r25, [%rd23];
	mul.wide.s32 	%rd24, %r25, 4;
	add.s64 	%rd25, %rd1, %rd24;
	ld.global.f32 	%f27, [%rd25];
	fma.rn.f32 	%f28, %f26, %f27, %f25;
	add.s64 	%rd26, %rd22, %rd13;
	ld.global.f32 	%f29, [%rd26];
	add.s64 	%rd27, %rd23, %rd13;
	ld.global.u32 	%r26, [%rd27];
	mul.wide.s32 	%rd28, %r26, 4;
	add.s64 	%rd29, %rd1, %rd28;
	ld.global.f32 	%f30, [%rd29];
	fma.rn.f32 	%f31, %f29, %f30, %f28;
	add.s64 	%rd30, %rd26, %rd13;
	ld.global.f32 	%f32, [%rd30];
	add.s64 	%rd31, %rd27, %rd13;
	ld.global.u32 	%r27, [%rd31];
	mul.wide.s32 	%rd32, %r27, 4;
	add.s64 	%rd33, %rd1, %rd32;
	ld.global.f32 	%f33, [%rd33];
	fma.rn.f32 	%f34, %f32, %f33, %f31;
	add.s64 	%rd34, %rd30, %rd13;
	ld.global.f32 	%f35, [%rd34];
	add.s64 	%rd35, %rd31, %rd13;
	ld.global.u32 	%r28, [%rd35];
	mul.wide.s32 	%rd36, %r28, 4;
	add.s64 	%rd37, %rd1, %rd36;
	ld.global.f32 	%f36, [%rd37];
	fma.rn.f32 	%f37, %f35, %f36, %f34;
	add.s64 	%rd38, %rd34, %rd13;
	ld.global.f32 	%f38, [%rd38];
	add.s64 	%rd39, %rd35, %rd13;
	ld.global.u32 	%r29, [%rd39];
	mul.wide.s32 	%rd40, %r29, 4;
	add.s64 	%rd41, %rd1, %rd40;
	ld.global.f32 	%f39, [%rd41];
	fma.rn.f32 	%f67, %f38, %f39, %f37;
	add.s32 	%r42, %r42, 8;
	add.s32 	%r41, %r41, %r5;
	setp.ne.s32 	%p4, %r42, 0;
	@%p4 bra 	$L__BB0_4;
$L__BB0_5:
	setp.eq.s32 	%p5, %r2, 0;
	@%p5 bra 	$L__BB0_13;
	and.b32  	%r11, %r17, 3;
	setp.lt.u32 	%p6, %r2, 4;
	@%p6 bra 	$L__BB0_8;
	mad.lo.s32 	%r30, %r44, %r16, %r1;
	mul.wide.s32 	%rd42, %r30, 4;
	add.s64 	%rd43, %rd3, %rd42;
	ld.global.f32 	%f41, [%rd43];
	add.s64 	%rd44, %rd2, %rd42;
	ld.global.u32 	%r31, [%rd44];
	mul.wide.s32 	%rd45, %r31, 4;
	add.s64 	%rd46, %rd1, %rd45;
	ld.global.f32 	%f42, [%rd46];
	fma.rn.f32 	%f43, %f41, %f42, %f67;
	mul.wide.s32 	%rd47, %r16, 4;
	add.s64 	%rd48, %rd43, %rd47;
	ld.global.f32 	%f44, [%rd48];
	add.s64 	%rd49, %rd44, %rd47;
	ld.global.u32 	%r32, [%rd49];
	mul.wide.s32 	%rd50, %r32, 4;
	add.s64 	%rd51, %rd1, %rd50;
	ld.global.f32 	%f45, [%rd51];
	fma.rn.f32 	%f46, %f44, %f45, %f43;
	add.s64 	%rd52, %rd48, %rd47;
	ld.global.f32 	%f47, [%rd52];
	add.s64 	%rd53, %rd49, %rd47;
	ld.global.u32 	%r33, [%rd53];
	mul.wide.s32 	%rd54, %r33, 4;
	add.s64 	%rd55, %rd1, %rd54;
	ld.global.f32 	%f48, [%rd55];
	fma.rn.f32 	%f49, %f47, %f48, %f46;
	add.s64 	%rd56, %rd52, %rd47;
	ld.global.f32 	%f50, [%rd56];
	add.s64 	%rd57, %rd53, %rd47;
	ld.global.u32 	%r34, [%rd57];
	mul.wide.s32 	%rd58, %r34, 4;
	add.s64 	%rd59, %rd1, %rd58;
	ld.global.f32 	%f51, [%rd59];
	fma.rn.f32 	%f67, %f50, %f51, %f49;
	add.s32 	%r44, %r44, 4;
$L__BB0_8:
	setp.eq.s32 	%p7, %r11, 0;
	@%p7 bra 	$L__BB0_13;
	setp.eq.s32 	%p8, %r11, 1;
	@%p8 bra 	$L__BB0_11;
	mad.lo.s32 	%r35, %r44, %r16, %r1;
	mul.wide.s32 	%rd60, %r35, 4;
	add.s64 	%rd61, %rd3, %rd60;
	ld.global.f32 	%f53, [%rd61];
	add.s64 	%rd62, %rd2, %rd60;
	ld.global.u32 	%r36, [%rd62];
	mul.wide.s32 	%rd63, %r36, 4;
	add.s64 	%rd64, %rd1, %rd63;
	ld.global.f32 	%f54, [%rd64];
	fma.rn.f32 	%f55, %f53, %f54, %f67;
	mul.wide.s32 	%rd65, %r16, 4;
	add.s64 	%rd66, %rd61, %rd65;
	ld.global.f32 	%f56, [%rd66];
	add.s64 	%rd67, %rd62, %rd65;
	ld.global.u32 	%r37, [%rd67];
	mul.wide.s32 	%rd68, %r37, 4;
	add.s64 	%rd69, %rd1, %rd68;
	ld.global.f32 	%f57, [%rd69];
	fma.rn.f32 	%f67, %f56, %f57, %f55;
	add.s32 	%r44, %r44, 2;
$L__BB0_11:
	and.b32  	%r38, %r17, 1;
	setp.eq.b32 	%p9, %r38, 1;
	not.pred 	%p10, %p9;
	@%p10 bra 	$L__BB0_13;
	mad.lo.s32 	%r39, %r44, %r16, %r1;
	mul.wide.s32 	%rd70, %r39, 4;
	add.s64 	%rd71, %rd3, %rd70;
	ld.global.f32 	%f58, [%rd71];
	add.s64 	%rd72, %rd2, %rd70;
	ld.global.u32 	%r40, [%rd72];
	mul.wide.s32 	%rd73, %r40, 4;
	add.s64 	%rd74, %rd1, %rd73;
	ld.global.f32 	%f59, [%rd74];
	fma.rn.f32 	%f67, %f58, %f59, %f67;
$L__BB0_13:
	cvta.to.global.u64 	%rd75, %rd4;
	mul.wide.s32 	%rd76, %r1, 4;
	add.s64 	%rd77, %rd75, %rd76;
	st.global.f32 	[%rd77], %f67;
$L__BB0_14:
	ret;

}


// ===== COMPILED SASS (sm_100) =====

	.target	sm_100

	.elftype	@"ET_EXEC"


//--------------------- .note.nv.tkinfo           --------------------------
	.section	.note.nv.tkinfo,"",@"SHT_NOTE"
	.sectionflags	@"SHF_NOTE_NV_TKINFO"
	.tkinfo
        /*0018*/ 	.word	0x00000002
        /*0030*/ 	.string	""
        /*0030*/ 	.string	"ptxas"
        /*0030*/ 	.string	"Cuda compilation tools, release 13.0, V13.0.88"
        /*0030*/ 	.string	"Build cuda_13.0.r13.0/compiler.36424714_0"
        /*0030*/ 	.string	"-arch sm_100 -m 64 "



//--------------------- .note.nv.cuinfo           --------------------------
	.section	.note.nv.cuinfo,"",@"SHT_NOTE"
	.sectionflags	@"SHF_NOTE_NV_CUINFO"
        /*0018*/ 	.short	0x0002
        /*001a*/ 	.short	0x0064
        /*001c*/ 	.short	0x0082
	.zero		2


//--------------------- .nv.info                  --------------------------
	.section	.nv.info,"",@"SHT_CUDA_INFO"
	.align	4


	//----- nvinfo : EIATTR_REGCOUNT
	.align		4
        /*0000*/ 	.byte	0x04, 0x2f
        /*0002*/ 	.short	(.L_1 - .L_0)
	.align		4
.L_0:
        /*0004*/ 	.word	index@(_Z8SpMV_ELLiPKfPKiiPfS3_)
        /*0008*/ 	.word	0x00000022


	//----- nvinfo : EIATTR_FRAME_SIZE
	.align		4
.L_1:
        /*000c*/ 	.byte	0x04, 0x11
        /*000e*/ 	.short	(.L_3 - .L_2)
	.align		4
.L_2:
        /*0010*/ 	.word	index@(_Z8SpMV_ELLiPKfPKiiPfS3_)
        /*0014*/ 	.word	0x00000000


	//----- nvinfo : EIATTR_MIN_STACK_SIZE
	.align		4
.L_3:
        /*0018*/ 	.byte	0x04, 0x12
        /*001a*/ 	.short	(.L_5 - .L_4)
	.align		4
.L_4:
        /*001c*/ 	.word	index@(_Z8SpMV_ELLiPKfPKiiPfS3_)
        /*0020*/ 	.word	0x00000000
.L_5:


//--------------------- .nv.compat                --------------------------
	.section	.nv.compat,"",@"SHT_CUDA_COMPAT_INFO"
	.align	4
        /*0000*/ 	.byte	0x02, 0x09, 0x00, 0x00, 0x02, 0x02, 0x01, 0x00, 0x02, 0x05, 0x05, 0x00, 0x03, 0x07, 0x01, 0x01
        /*0010*/ 	.byte	0x02, 0x03, 0x00, 0x00, 0x02, 0x06, 0x01, 0x00, 0x04, 0x0b, 0x08, 0x00, 0x09, 0x00, 0x00, 0x00
        /*0020*/ 	.byte	0x00, 0x00, 0x00, 0x00


//--------------------- .nv.info._Z8SpMV_ELLiPKfPKiiPfS3_ --------------------------
	.section	.nv.info._Z8SpMV_ELLiPKfPKiiPfS3_,"",@"SHT_CUDA_INFO"
	.sectionflags	@""
	.align	4


	//----- nvinfo : EIATTR_CUDA_API_VERSION
	.align		4
        /*0000*/ 	.byte	0x04, 0x37
        /*0002*/ 	.short	(.L_7 - .L_6)
.L_6:
        /*0004*/ 	.word	0x00000082


	//----- nvinfo : EIATTR_KPARAM_INFO
	.align		4
.L_7:
        /*0008*/ 	.byte	0x04, 0x17
        /*000a*/ 	.short	(.L_9 - .L_8)
.L_8:
        /*000c*/ 	.word	0x00000000
        /*0010*/ 	.short	0x0005
        /*0012*/ 	.short	0x0028
        /*0014*/ 	.byte	0x00, 0xf5, 0x21, 0x00


	//----- nvinfo : EIATTR_KPARAM_INFO
	.align		4
.L_9:
        /*0018*/ 	.byte	0x04, 0x17
        /*001a*/ 	.short	(.L_11 - .L_10)
.L_10:
        /*001c*/ 	.word	0x00000000
        /*0020*/ 	.short	0x0004
        /*0022*/ 	.short	0x0020
        /*0024*/ 	.byte	0x00, 0xf5, 0x21, 0x00


	//----- nvinfo : EIATTR_KPARAM_INFO
	.align		4
.L_11:
        /*0028*/ 	.byte	0x04, 0x17
        /*002a*/ 	.short	(.L_13 - .L_12)
.L_12:
        /*002c*/ 	.word	0x00000000
        /*0030*/ 	.short	0x0003
        /*0032*/ 	.short	0x0018
        /*0034*/ 	.byte	0x00, 0xf0, 0x11, 0x00


	//----- nvinfo : EIATTR_KPARAM_INFO
	.align		4
.L_13:
        /*0038*/ 	.byte	0x04, 0x17
        /*003a*/ 	.short	(.L_15 - .L_14)
.L_14:
        /*003c*/ 	.word	0x00000000
        /*0040*/ 	.short	0x0002
        /*0042*/ 	.short	0x0010
        /*0044*/ 	.byte	0x00, 0xf5, 0x21, 0x00


	//----- nvinfo : EIATTR_KPARAM_INFO
	.align		4
.L_15:
        /*0048*/ 	.byte	0x04, 0x17
        /*004a*/ 	.short	(.L_17 - .L_16)
.L_16:
        /*004c*/ 	.word	0x00000000
        /*0050*/ 	.short	0x0001
        /*0052*/ 	.short	0x0008
        /*0054*/ 	.byte	0x00, 0xf5, 0x21, 0x00


	//----- nvinfo : EIATTR_KPARAM_INFO
	.align		4
.L_17:
        /*0058*/ 	.byte	0x04, 0x17
        /*005a*/ 	.short	(.L_19 - .L_18)
.L_18:
        /*005c*/ 	.word	0x00000000
        /*0060*/ 	.short	0x0000
        /*0062*/ 	.short	0x0000
        /*0064*/ 	.byte	0x00, 0xf0, 0x11, 0x00


	//----- nvinfo : EIATTR_SPARSE_MMA_MASK
	.align		4
.L_19:
        /*0068*/ 	.byte	0x03, 0x50
        /*006a*/ 	.short	0x0000


	//----- nvinfo : EIATTR_MAXREG_COUNT
	.align		4
        /*006c*/ 	.byte	0x03, 0x1b
        /*006e*/ 	.short	0x00ff


	//----- nvinfo : EIATTR_MERCURY_ISA_VERSION
	.align		4
        /*0070*/ 	.byte	0x03, 0x5f
        /*0072*/ 	.short	0x0101


	//----- nvinfo : EIATTR_VRC_CTA_INIT_COUNT
	.align		4
        /*0074*/ 	.byte	0x02, 0x4a
	.zero		1
	.zero		1


	//----- nvinfo : EIATTR_EXIT_INSTR_OFFSETS
	.align		4
        /*0078*/ 	.byte	0x04, 0x1c
        /*007a*/ 	.short	(.L_21 - .L_20)


	//   ....[0]....
.L_20:
        /*007c*/ 	.word	0x00000070


	//   ....[1]....
        /*0080*/ 	.word	0x00000a10


	//----- nvinfo : EIATTR_CBANK_PARAM_SIZE
	.align		4
.L_21:
        /*0084*/ 	.byte	0x03, 0x19
        /*0086*/ 	.short	0x0030


	//----- nvinfo : EIATTR_PARAM_CBANK
	.align		4
        /*0088*/ 	.byte	0x04, 0x0a
        /*008a*/ 	.short	(.L_23 - .L_22)
	.align		4
.L_22:
        /*008c*/ 	.word	index@(.nv.constant0._Z8SpMV_ELLiPKfPKiiPfS3_)
        /*0090*/ 	.short	0x0380
        /*0092*/ 	.short	0x0030


	//----- nvinfo : EIATTR_SW_WAR
	.align		4
.L_23:
        /*0094*/ 	.byte	0x04, 0x36
        /*0096*/ 	.short	(.L_25 - .L_24)
.L_24:
        /*0098*/ 	.word	0x00000008
.L_25:


//--------------------- .nv.callgraph             --------------------------
	.section	.nv.callgraph,"",@"SHT_CUDA_CALLGRAPH"
	.align	4
	.sectionentsize	8
	.align		4
        /*0000*/ 	.word	0x00000000
	.align		4
        /*0004*/ 	.word	0xffffffff
	.align		4
        /*0008*/ 	.word	0x00000000
	.align		4
        /*000c*/ 	.word	0xfffffffe
	.align		4
        /*0010*/ 	.word	0x00000000
	.align		4
        /*0014*/ 	.word	0xfffffffd
	.align		4
        /*0018*/ 	.word	0x00000000
	.align		4
        /*001c*/ 	.word	0xfffffffc


//--------------------- .text._Z8SpMV_ELLiPKfPKiiPfS3_ --------------------------
	.section	.text._Z8SpMV_ELLiPKfPKiiPfS3_,"ax",@progbits
	.align	128
        .global         _Z8SpMV_ELLiPKfPKiiPfS3_
        .type           _Z8SpMV_ELLiPKfPKiiPfS3_,@function
        .size           _Z8SpMV_ELLiPKfPKiiPfS3_,(.L_x_5 - _Z8SpMV_ELLiPKfPKiiPfS3_)
        .other          _Z8SpMV_ELLiPKfPKiiPfS3_,@"STO_CUDA_ENTRY STV_DEFAULT"
_Z8SpMV_ELLiPKfPKiiPfS3_:
.text._Z8SpMV_ELLiPKfPKiiPfS3_:
[----:B------:R-:W-:Y:S01]  /*0000*/  LDC R1, c[0x0][0x37c] ;  /* 0x0000df00ff017b82 */ /* 0x000fe20000000800 */
[----:B------:R-:W0:Y:S07]  /*0010*/  S2R R0, SR_TID.X ;  /* 0x0000000000007919 */ /* 0x000e2e0000002100 */
[----:B------:R-:W0:Y:S08]  /*0020*/  S2UR UR4, SR_CTAID.X ;  /* 0x00000000000479c3 */ /* 0x000e300000002500 */
[----:B------:R-:W0:Y:S08]  /*0030*/  LDC R3, c[0x0][0x360] ;  /* 0x0000d800ff037b82 */ /* 0x000e300000000800 */
[----:B------:R-:W1:Y:S01]  /*0040*/  LDC R2, c[0x0][0x380] ;  /* 0x0000e000ff027b82 */ /* 0x000e620000000800 */
[----:B0-----:R-:W-:-:S05]  /*0050*/  IMAD R3, R3, UR4, R0 ;  /* 0x0000000403037c24 */ /* 0x001fca000f8e0200 */
[----:B-1----:R-:W-:-:S13]  /*0060*/  ISETP.GE.AND P0, PT, R3, R2, PT ;  /* 0x000000020300720c */ /* 0x002fda0003f06270 */
[----:B------:R-:W-:Y:S05]  /*0070*/  @P0 EXIT ;  /* 0x000000000000094d */ /* 0x000fea0003800000 */
[----:B------:R-:W0:Y:S01]  /*0080*/  LDC R4, c[0x0][0x398] ;  /* 0x0000e600ff047b82 */ /* 0x000e220000000800 */
[----:B------:R-:W1:Y:S01]  /*0090*/  LDCU.64 UR4, c[0x0][0x358] ;  /* 0x00006b00ff0477ac */ /* 0x000e620008000a00 */
[----:B------:R-:W-:Y:S01]  /*00a0*/  HFMA2 R8, -RZ, RZ, 0, 0 ;  /* 0x00000000ff087431 */ /* 0x000fe200000001ff */
[----:B0-----:R-:W-:-:S13]  /*00b0*/  ISETP.GE.AND P0, PT, R4, 0x1, PT ;  /* 0x000000010400780c */ /* 0x001fda0003f06270 */
[----:B-1----:R-:W-:Y:S05]  /*00c0*/  @!P0 BRA `(.L_x_0) ;  /* 0x0000000800448947 */ /* 0x002fea0003800000 */
[C---:B------:R-:W-:Y:S02]  /*00d0*/  ISETP.GE.U32.AND P1, PT, R4.reuse, 0x8, PT ;  /* 0x000000080400780c */ /* 0x040fe40003f26070 */
[----:B------:R-:W-:Y:S02]  /*00e0*/  LOP3.LUT R5, R4, 0x7, RZ, 0xc0, !PT ;  /* 0x0000000704057812 */ /* 0x000fe400078ec0ff */
[----:B------:R-:W-:Y:S02]  /*00f0*/  MOV R8, RZ ;  /* 0x000000ff00087202 */ /* 0x000fe40000000f00 */
[----:B------:R-:W-:Y:S02]  /*0100*/  ISETP.NE.AND P0, PT, R5, RZ, PT ;  /* 0x000000ff0500720c */ /* 0x000fe40003f05270 */
[----:B------:R-:W-:-:S05]  /*0110*/  MOV R6, RZ ;  /* 0x000000ff00067202 */ /* 0x000fca0000000f00 */
[----:B------:R-:W-:Y:S06]  /*0120*/  @!P1 BRA `(.L_x_1) ;  /* 0x00000004000c9947 */ /* 0x000fec0003800000 */
[----:B------:R-:W-:Y:S02]  /*0130*/  LOP3.LUT R6, R4, 0x7ffffff8, RZ, 0xc0, !PT ;  /* 0x7ffffff804067812 */ /* 0x000fe400078ec0ff */
[----:B------:R-:W-:Y:S02]  /*0140*/  MOV R8, RZ ;  /* 0x000000ff00087202 */ /* 0x000fe40000000f00 */
[----:B------:R-:W-:Y:S02]  /*0150*/  MOV R7, R3 ;  /* 0x0000000300077202 */ /* 0x000fe40000000f00 */
[----:B------:R-:W-:-:S07]  /*0160*/  IADD3 R0, PT, PT, -R6, RZ, RZ ;  /* 0x000000ff06007210 */ /* 0x000fce0007ffe1ff */
.L_x_2:
[----:B------:R-:W0:Y:S08]  /*0170*/  LDC.64 R12, c[0x0][0x390] ;  /* 0x0000e400ff0c7b82 */ /* 0x000e300000000a00 */
[----:B------:R-:W1:Y:S08]  /*0180*/  LDC.64 R14, c[0x0][0x3a0] ;  /* 0x0000e800ff0e7b82 */ /* 0x000e700000000a00 */
[----:B------:R-:W2:Y:S01]  /*0190*/  LDC.64 R30, c[0x0][0x388] ;  /* 0x0000e200ff1e7b82 */ /* 0x000ea20000000a00 */
[----:B0-----:R-:W-:-:S05]  /*01a0*/  IMAD.WIDE R12, R7, 0x4, R12 ;  /* 0x00000004070c7825 */ /* 0x001fca00078e020c */
[----:B------:R0:W1:Y:S01]  /*01b0*/  LDG.E R11, desc[UR4][R12.64] ;  /* 0x000000040c0b7981 */ /* 0x000062000c1e1900 */
[----:B--2---:R-:W-:-:S05]  /*01c0*/  IMAD.WIDE R30, R7, 0x4, R30 ;  /* 0x00000004071e7825 */ /* 0x004fca00078e021e */
[----:B------:R-:W2:Y:S01]  /*01d0*/  LDG.E R16, desc[UR4][R30.64] ;  /* 0x000000041e107981 */ /* 0x000ea2000c1e1900 */
[----:B------:R-:W-:-:S04]  /*01e0*/  IMAD.WIDE R26, R2, 0x4, R12 ;  /* 0x00000004021a7825 */ /* 0x000fc800078e020c */
[C---:B------:R-:W-:Y:S02]  /*01f0*/  IMAD.WIDE R22, R2.reuse, 0x4, R26 ;  /* 0x0000000402167825 */ /* 0x040fe400078e021a */
[----:B------:R-:W3:Y:S02]  /*0200*/  LDG.E R27, desc[UR4][R26.64] ;  /* 0x000000041a1b7981 */ /* 0x000ee4000c1e1900 */
[C---:B------:R-:W-:Y:S02]  /*0210*/  IMAD.WIDE R18, R2.reuse, 0x4, R22 ;  /* 0x0000000402127825 */ /* 0x040fe400078e0216 */
[----:B------:R-:W4:Y:S02]  /*0220*/  LDG.E R23, desc[UR4][R22.64] ;  /* 0x0000000416177981 */ /* 0x000f24000c1e1900 */
[C---:B0-----:R-:W-:Y:S02]  /*0230*/  IMAD.WIDE R12, R2.reuse, 0x4, R18 ;  /* 0x00000004020c7825 */ /* 0x041fe400078e0212 */
[----:B------:R-:W5:Y:S02]  /*0240*/  LDG.E R21, desc[UR4][R18.64] ;  /* 0x0000000412157981 */ /* 0x000f64000c1e1900 */
[----:B------:R-:W-:-:S02]  /*0250*/  IMAD.WIDE R24, R2, 0x4, R12 ;  /* 0x0000000402187825 */ /* 0x000fc400078e020c */
[----:B------:R0:W5:Y:S02]  /*0260*/  LDG.E R19, desc[UR4][R12.64] ;  /* 0x000000040c137981 */ /* 0x000164000c1e1900 */
[----:B0-----:R-:W-:-:S05]  /*0270*/  IMAD.WIDE R12, R2, 0x4, R24 ;  /* 0x00000004020c7825 */ /* 0x001fca00078e0218 */
[----:B------:R-:W5:Y:S01]  /*0280*/  LDG.E R9, desc[UR4][R12.64] ;  /* 0x000000040c097981 */ /* 0x000f62000c1e1900 */
[----:B-1----:R-:W-:-:S06]  /*0290*/  IMAD.WIDE R10, R11, 0x4, R14 ;  /* 0x000000040b0a7825 */ /* 0x002fcc00078e020e */
[----:B------:R-:W2:Y:S04]  /*02a0*/  LDG.E R10, desc[UR4][R10.64] ;  /* 0x000000040a0a7981 */ /* 0x000ea8000c1e1900 */
[----:B------:R0:W5:Y:S02]  /*02b0*/  LDG.E R11, desc[UR4][R24.64] ;  /* 0x00000004180b7981 */ /* 0x000164000c1e1900 */
[----:B0-----:R-:W-:-:S06]  /*02c0*/  IMAD.WIDE R24, R2, 0x4, R12 ;  /* 0x0000000402187825 */ /* 0x001fcc00078e020c */
[----:B------:R-:W5:Y:S01]  /*02d0*/  LDG.E R24, desc[UR4][R24.64] ;  /* 0x0000000418187981 */ /* 0x000f62000c1e1900 */
[----:B------:R-:W-:-:S05]  /*02e0*/  IMAD.WIDE R30, R2, 0x4, R30 ;  /* 0x00000004021e7825 */ /* 0x000fca00078e021e */
[----:B------:R-:W5:Y:S01]  /*02f0*/  LDG.E R22, desc[UR4][R30.64] ;  /* 0x000000041e167981 */ /* 0x000f62000c1e1900 */
[----:B------:R-:W-:-:S05]  /*0300*/  IMAD.WIDE R12, R2, 0x4, R30 ;  /* 0x00000004020c7825 */ /* 0x000fca00078e021e */
[----:B------:R0:W5:Y:S01]  /*0310*/  LDG.E R20, desc[UR4][R12.64] ;  /* 0x000000040c147981 */ /* 0x000162000c1e1900 */
[----:B------:R-:W-:-:S05]  /*0320*/  IMAD.WIDE R28, R2, 0x4, R12 ;  /* 0x00000004021c7825 */ /* 0x000fca00078e020c */
[----:B------:R-:W5:Y:S01]  /*0330*/  LDG.E R18, desc[UR4][R28.64] ;  /* 0x000000041c127981 */ /* 0x000f62000c1e1900 */
[----:B--2---:R-:W-:Y:S01]  /*0340*/  FFMA R8, R16, R10, R8 ;  /* 0x0000000a10087223 */ /* 0x004fe20000000008 */
[----:B------:R-:W-:-:S05]  /*0350*/  IMAD.WIDE R16, R2, 0x4, R28 ;  /* 0x0000000402107825 */ /* 0x000fca00078e021c */
[----:B------:R1:W2:Y:S01]  /*0360*/  LDG.E R10, desc[UR4][R16.64] ;  /* 0x00000004100a7981 */ /* 0x0002a2000c1e1900 */
[----:B0-----:R-:W-:-:S05]  /*0370*/  IMAD.WIDE R12, R2, 0x4, R16 ;  /* 0x00000004020c7825 */ /* 0x001fca00078e0210 */
[----:B------:R3:W2:Y:S01]  /*0380*/  LDG.E R26, desc[UR4][R12.64] ;  /* 0x000000040c1a7981 */ /* 0x0006a2000c1e1900 */
[----:B-1----:R-:W-:-:S05]  /*0390*/  IMAD.WIDE R16, R2, 0x4, R12 ;  /* 0x0000000402107825 */ /* 0x002fca00078e020c */
[----:B------:R0:W2:Y:S01]  /*03a0*/  LDG.E R25, desc[UR4][R16.64] ;  /* 0x0000000410197981 */ /* 0x0000a2000c1e1900 */
[----:B---3--:R-:W-:-:S04]  /*03b0*/  IMAD.WIDE R12, R27, 0x4, R14 ;  /* 0x000000041b0c7825 */ /* 0x008fc800078e020e */
[----:B0-----:R-:W-:-:S06]  /*03c0*/  IMAD.WIDE R16, R2, 0x4, R16 ;  /* 0x0000000402107825 */ /* 0x001fcc00078e0210 */
[----:B------:R-:W3:Y:S04]  /*03d0*/  LDG.E R16, desc[UR4][R16.64] ;  /* 0x0000000410107981 */ /* 0x000ee8000c1e1900 */
[----:B------:R4:W2:Y:S02]  /*03e0*/  LDG.E R17, desc[UR4][R12.64] ;  /* 0x000000040c117981 */ /* 0x0008a4000c1e1900 */
[----:B----4-:R-:W-:-:S05]  /*03f0*/  IMAD.WIDE R12, R23, 0x4, R14 ;  /* 0x00000004170c7825 */ /* 0x010fca00078e020e */
[----:B------:R5:W4:Y:S02]  /*0400*/  LDG.E R23, desc[UR4][R12.64] ;  /* 0x000000040c177981 */ /* 0x000b24000c1e1900 */
[----:B-----5:R-:W-:-:S05]  /*0410*/  IMAD.WIDE R12, R21, 0x4, R14 ;  /* 0x00000004150c7825 */ /* 0x020fca00078e020e */
[----:B------:R0:W5:Y:S02]  /*0420*/  LDG.E R21, desc[UR4][R12.64] ;  /* 0x000000040c157981 */ /* 0x000164000c1e1900 */
[----:B0-----:R-:W-:-:S05]  /*0430*/  IMAD.WIDE R12, R19, 0x4, R14 ;  /* 0x00000004130c7825 */ /* 0x001fca00078e020e */
[----:B------:R0:W3:Y:S02]  /*0440*/  LDG.E R19, desc[UR4][R12.64] ;  /* 0x000000040c137981 */ /* 0x0000e4000c1e1900 */
[----:B0-----:R-:W-:-:S05]  /*0450*/  IMAD.WIDE R12, R11, 0x4, R14 ;  /* 0x000000040b0c7825 */ /* 0x001fca00078e020e */
[----:B------:R0:W3:Y:S02]  /*0460*/  LDG.E R11, desc[UR4][R12.64] ;  /* 0x000000040c0b7981 */ /* 0x0000e4000c1e1900 */
[----:B0-----:R-:W-:-:S04]  /*0470*/  IMAD.WIDE R12, R9, 0x4, R14 ;  /* 0x00000004090c7825 */ /* 0x001fc800078e020e */
[----:B------:R-:W-:Y:S01]  /*0480*/  IMAD.WIDE R14, R24, 0x4, R14 ;  /* 0x00000004180e7825 */ /* 0x000fe200078e020e */
[----:B------:R-:W3:Y:S05]  /*0490*/  LDG.E R9, desc[UR4][R12.64] ;  /* 0x000000040c097981 */ /* 0x000eea000c1e1900 */
[----:B------:R-:W3:Y:S01]  /*04a0*/  LDG.E R14, desc[UR4][R14.64] ;  /* 0x000000040e0e7981 */ /* 0x000ee2000c1e1900 */
[----:B------:R-:W-:-:S04]  /*04b0*/  IADD3 R0, PT, PT, R0, 0x8, RZ ;  /* 0x0000000800007810 */ /* 0x000fc80007ffe0ff */
[----:B------:R-:W-:Y:S02]  /*04c0*/  ISETP.NE.AND P1, PT, R0, RZ, PT ;  /* 0x000000ff0000720c */ /* 0x000fe40003f25270 */
[----:B------:R-:W-:Y:S01]  /*04d0*/  LEA R7, R2, R7, 0x3 ;  /* 0x0000000702077211 */ /* 0x000fe200078e18ff */
[----:B--2---:R-:W-:-:S04]  /*04e0*/  FFMA R17, R22, R17, R8 ;  /* 0x0000001116117223 */ /* 0x004fc80000000008 */
[----:B----4-:R-:W-:-:S04]  /*04f0*/  FFMA R17, R20, R23, R17 ;  /* 0x0000001714117223 */ /* 0x010fc80000000011 */
[----:B-----5:R-:W-:-:S04]  /*0500*/  FFMA R17, R18, R21, R17 ;  /* 0x0000001512117223 */ /* 0x020fc80000000011 */
[----:B---3--:R-:W-:-:S04]  /*0510*/  FFMA R17, R10, R19, R17 ;  /* 0x000000130a117223 */ /* 0x008fc80000000011 */
[----:B------:R-:W-:-:S04]  /*0520*/  FFMA R26, R26, R11, R17 ;  /* 0x0000000b1a1a7223 */ /* 0x000fc80000000011 */
[----:B------:R-:W-:-:S04]  /*0530*/  FFMA R9, R25, R9, R26 ;  /* 0x0000000919097223 */ /* 0x000fc8000000001a */
[----:B------:R-:W-:Y:S01]  /*0540*/  FFMA R8, R16, R14, R9 ;  /* 0x0000000e10087223 */ /* 0x000fe20000000009 */
[----:B------:R-:W-:Y:S06]  /*0550*/  @P1 BRA `(.L_x_2) ;  /* 0xfffffffc00041947 */ /* 0x000fec000383ffff */
.L_x_1:
[----:B------:R-:W-:Y:S05]  /*0560*/  @!P0 BRA `(.L_x_0) ;  /* 0x00000004001c8947 */ /* 0x000fea0003800000 */
[----:B------:R-:W-:Y:S02]  /*0570*/  ISETP.GE.U32.AND P0, PT, R5, 0x4, PT ;  /* 0x000000040500780c */ /* 0x000fe40003f06070 */
[----:B------:R-:W-:-:S04]  /*0580*/  LOP3.LUT R9, R4, 0x3, RZ, 0xc0, !PT ;  /* 0x0000000304097812 */ /* 0x000fc800078ec0ff */
[----:B------:R-:W-:-:S07]  /*0590*/  ISETP.NE.AND P1, PT, R9, RZ, PT ;  /* 0x000000ff0900720c */ /* 0x000fce0003f25270 */
[----:B------:R-:W-:Y:S06]  /*05a0*/  @!P0 BRA `(.L_x_3) ;  /* 0x0000000000848947 */ /* 0x000fec0003800000 */
[----:B------:R-:W0:Y:S01]  /*05b0*/  LDC.64 R14, c[0x0][0x390] ;  /* 0x0000e400ff0e7b82 */ /* 0x000e220000000a00 */
[----:B------:R-:W-:-:S07]  /*05c0*/  IMAD R7, R6, R2, R3 ;  /* 0x0000000206077224 */ /* 0x000fce00078e0203 */
[----:B------:R-:W1:Y:S08]  /*05d0*/  LDC.64 R22, c[0x0][0x388] ;  /* 0x0000e200ff167b82 */ /* 0x000e700000000a00 */
[----:B------:R-:W2:Y:S01]  /*05e0*/  LDC.64 R10, c[0x0][0x3a0] ;  /* 0x0000e800ff0a7b82 */ /* 0x000ea20000000a00 */
[----:B0-----:R-:W-:-:S05]  /*05f0*/  IMAD.WIDE R14, R7, 0x4, R14 ;  /* 0x00000004070e7825 */ /* 0x001fca00078e020e */
[----:B------:R-:W2:Y:S01]  /*0600*/  LDG.E R25, desc[UR4][R14.64] ;  /* 0x000000040e197981 */ /* 0x000ea2000c1e1900 */
[----:B------:R-:W-:-:S04]  /*0610*/  IMAD.WIDE R16, R2, 0x4, R14 ;  /* 0x0000000402107825 */ /* 0x000fc800078e020e */
[C---:B------:R-:W-:Y:S02]  /*0620*/  IMAD.WIDE R18, R2.reuse, 0x4, R16 ;  /* 0x0000000402127825 */ /* 0x040fe400078e0210 */
[----:B------:R-:W3:Y:S02]  /*0630*/  LDG.E R17, desc[UR4][R16.64] ;  /* 0x0000000410117981 */ /* 0x000ee4000c1e1900 */
[----:B------:R-:W-:Y:S02]  /*0640*/  IMAD.WIDE R20, R2, 0x4, R18 ;  /* 0x0000000402147825 */ /* 0x000fe400078e0212 */
[----:B------:R-:W4:Y:S04]  /*0650*/  LDG.E R19, desc[UR4][R18.64] ;  /* 0x0000000412137981 */ /* 0x000f28000c1e1900 */
[----:B------:R0:W5:Y:S01]  /*0660*/  LDG.E R5, desc[UR4][R20.64] ;  /* 0x0000000414057981 */ /* 0x000162000c1e1900 */
[----:B-1----:R-:W-:-:S05]  /*0670*/  IMAD.WIDE R22, R7, 0x4, R22 ;  /* 0x0000000407167825 */ /* 0x002fca00078e0216 */
[----:B------:R-:W5:Y:S01]  /*0680*/  LDG.E R7, desc[UR4][R22.64] ;  /* 0x0000000416077981 */ /* 0x000f62000c1e1900 */
[----:B------:R-:W-:-:S04]  /*0690*/  IMAD.WIDE R12, R2, 0x4, R22 ;  /* 0x00000004020c7825 */ /* 0x000fc800078e0216 */
[----:B--2---:R-:W-:-:S05]  /*06a0*/  IMAD.WIDE R24, R25, 0x4, R10 ;  /* 0x0000000419187825 */ /* 0x004fca00078e020a */
[----:B------:R-:W2:Y:S01]  /*06b0*/  LDG.E R0, desc[UR4][R24.64] ;  /* 0x0000000418007981 */ /* 0x000ea2000c1e1900 */
[----:B---3--:R-:W-:-:S04]  /*06c0*/  IMAD.WIDE R14, R17, 0x4, R10 ;  /* 0x00000004110e7825 */ /* 0x008fc800078e020a */
[C---:B------:R-:W-:Y:S02]  /*06d0*/  IMAD.WIDE R16, R2.reuse, 0x4, R12 ;  /* 0x0000000402107825 */ /* 0x040fe400078e020c */
[----:B------:R-:W3:Y:S02]  /*06e0*/  LDG.E R13, desc[UR4][R12.64] ;  /* 0x000000040c0d7981 */ /* 0x000ee4000c1e1900 */
[----:B----4-:R-:W-:Y:S02]  /*06f0*/  IMAD.WIDE R18, R19, 0x4, R10 ;  /* 0x0000000413127825 */ /* 0x010fe400078e020a */
[----:B------:R-:W3:Y:S02]  /*0700*/  LDG.E R14, desc[UR4][R14.64] ;  /* 0x000000040e0e7981 */ /* 0x000ee4000c1e1900 */
[----:B0-----:R-:W-:Y:S02]  /*0710*/  IMAD.WIDE R20, R2, 0x4, R16 ;  /* 0x0000000402147825 */ /* 0x001fe400078e0210 */
[----:B------:R-:W4:Y:S02]  /*0720*/  LDG.E R27, desc[UR4][R16.64] ;  /* 0x00000004101b7981 */ /* 0x000f24000c1e1900 */
[----:B-----5:R-:W-:-:S02]  /*0730*/  IMAD.WIDE R10, R5, 0x4, R10 ;  /* 0x00000004050a7825 */ /* 0x020fc400078e020a */
[----:B------:R-:W4:Y:S04]  /*0740*/  LDG.E R18, desc[UR4][R18.64] ;  /* 0x0000000412127981 */ /* 0x000f28000c1e1900 */
[----:B------:R-:W5:Y:S04]  /*0750*/  LDG.E R21, desc[UR4][R20.64] ;  /* 0x0000000414157981 */ /* 0x000f68000c1e1900 */
[----:B------:R-:W5:Y:S01]  /*0760*/  LDG.E R10, desc[UR4][R10.64] ;  /* 0x000000040a0a7981 */ /* 0x000f62000c1e1900 */
[----:B------:R-:W-:Y:S01]  /*0770*/  IADD3 R6, PT, PT, R6, 0x4, RZ ;  /* 0x0000000406067810 */ /* 0x000fe20007ffe0ff */
[----:B--2---:R-:W-:-:S04]  /*0780*/  FFMA R0, R7, R0, R8 ;  /* 0x0000000007007223 */ /* 0x004fc80000000008 */
[----:B---3--:R-:W-:-:S04]  /*0790*/  FFMA R0, R13, R14, R0 ;  /* 0x0000000e0d007223 */ /* 0x008fc80000000000 */
[----:B----4-:R-:W-:-:S04]  /*07a0*/  FFMA R0, R27, R18, R0 ;  /* 0x000000121b007223 */ /* 0x010fc80000000000 */
[----:B-----5:R-:W-:-:S07]  /*07b0*/  FFMA R8, R21, R10, R0 ;  /* 0x0000000a15087223 */ /* 0x020fce0000000000 */
.L_x_3:
[----:B------:R-:W-:Y:S05]  /*07c0*/  @!P1 BRA `(.L_x_0) ;  /* 0x0000000000849947 */ /* 0x000fea0003800000 */
[----:B------:R-:W-:Y:S02]  /*07d0*/  ISETP.NE.AND P0, PT, R9, 0x1, PT ;  /* 0x000000010900780c */ /* 0x000fe40003f05270 */
[----:B------:R-:W-:-:S04]  /*07e0*/  LOP3.LUT R4, R4, 0x1, RZ, 0xc0, !PT ;  /* 0x0000000104047812 */ /* 0x000fc800078ec0ff */
[----:B------:R-:W-:-:S07]  /*07f0*/  ISETP.NE.U32.AND P1, PT, R4, 0x1, PT ;  /* 0x000000010400780c */ /* 0x000fce0003f25070 */
[----:B------:R-:W0:Y:S01]  /*0800*/  @P0 LDC.64 R4, c[0x0][0x390] ;  /* 0x0000e400ff040b82 */ /* 0x000e220000000a00 */
[C---:B------:R-:W-:Y:S01]  /*0810*/  @P0 IMAD R7, R6.reuse, R2, R3 ;  /* 0x0000000206070224 */ /* 0x040fe200078e0203 */
[----:B------:R-:W-:-:S05]  /*0820*/  @P0 IADD3 R6, PT, PT, R6, 0x2, RZ ;  /* 0x0000000206060810 */ /* 0x000fca0007ffe0ff */
[----:B------:R-:W-:Y:S01]  /*0830*/  @!P1 IMAD R6, R6, R2, R3 ;  /* 0x0000000206069224 */ /* 0x000fe200078e0203 */
[----:B------:R-:W1:Y:S08]  /*0840*/  @!P1 LDC.64 R14, c[0x0][0x390] ;  /* 0x0000e400ff0e9b82 */ /* 0x000e700000000a00 */
[----:B------:R-:W2:Y:S01]  /*0850*/  @P0 LDC.64 R16, c[0x0][0x388] ;  /* 0x0000e200ff100b82 */ /* 0x000ea20000000a00 */
[----:B0-----:R-:W-:-:S07]  /*0860*/  @P0 IMAD.WIDE R18, R7, 0x4, R4 ;  /* 0x0000000407120825 */ /* 0x001fce00078e0204 */
[----:B------:R-:W0:Y:S01]  /*0870*/  @P0 LDC.64 R12, c[0x0][0x3a0] ;  /* 0x0000e800ff0c0b82 */ /* 0x000e220000000a00 */
[----:B------:R-:W0:Y:S01]  /*0880*/  @P0 LDG.E R21, desc[UR4][R18.64] ;  /* 0x0000000412150981 */ /* 0x000e22000c1e1900 */
[----:B------:R-:W-:-:S06]  /*0890*/  @P0 IMAD.WIDE R24, R2, 0x4, R18 ;  /* 0x0000000402180825 */ /* 0x000fcc00078e0212 */
[----:B------:R-:W3:Y:S01]  /*08a0*/  @!P1 LDC.64 R10, c[0x0][0x388] ;  /* 0x0000e200ff0a9b82 */ /* 0x000ee20000000a00 */
[----:B-1----:R-:W-:Y:S01]  /*08b0*/  @!P1 IMAD.WIDE R14, R6, 0x4, R14 ;  /* 0x00000004060e9825 */ /* 0x002fe200078e020e */
[----:B------:R-:W4:Y:S05]  /*08c0*/  @P0 LDG.E R25, desc[UR4][R24.64] ;  /* 0x0000000418190981 */ /* 0x000f2a000c1e1900 */
[----:B------:R-:W5:Y:S01]  /*08d0*/  @!P1 LDG.E R15, desc[UR4][R14.64] ;  /* 0x000000040e0f9981 */ /* 0x000f62000c1e1900 */
[----:B------:R-:W5:Y:S01]  /*08e0*/  @!P1 LDC.64 R4, c[0x0][0x3a0] ;  /* 0x0000e800ff049b82 */ /* 0x000f620000000a00 */
[----:B--2---:R-:W-:-:S04]  /*08f0*/  @P0 IMAD.WIDE R16, R7, 0x4, R16 ;  /* 0x0000000407100825 */ /* 0x004fc800078e0210 */
[----:B------:R-:W-:Y:S02]  /*0900*/  @P0 IMAD.WIDE R22, R2, 0x4, R16 ;  /* 0x0000000402160825 */ /* 0x000fe400078e0210 */
[----:B------:R-:W2:Y:S04]  /*0910*/  @P0 LDG.E R17, desc[UR4][R16.64] ;  /* 0x0000000410110981 */ /* 0x000ea8000c1e1900 */
[----:B------:R-:W2:Y:S01]  /*0920*/  @P0 LDG.E R23, desc[UR4][R22.64] ;  /* 0x0000000416170981 */ /* 0x000ea2000c1e1900 */
[----:B---3--:R-:W-:-:S06]  /*0930*/  @!P1 IMAD.WIDE R10, R6, 0x4, R10 ;  /* 0x00000004060a9825 */ /* 0x008fcc00078e020a */
[----:B------:R-:W3:Y:S01]  /*0940*/  @!P1 LDG.E R11, desc[UR4][R10.64] ;  /* 0x000000040a0b9981 */ /* 0x000ee2000c1e1900 */
[----:B0-----:R-:W-:-:S06]  /*0950*/  @P0 IMAD.WIDE R20, R21, 0x4, R12 ;  /* 0x0000000415140825 */ /* 0x001fcc00078e020c */
[----:B------:R-:W2:Y:S01]  /*0960*/  @P0 LDG.E R20, desc[UR4][R20.64] ;  /* 0x0000000414140981 */ /* 0x000ea2000c1e1900 */
[----:B----4-:R-:W-:-:S04]  /*0970*/  @P0 IMAD.WIDE R12, R25, 0x4, R12 ;  /* 0x00000004190c0825 */ /* 0x010fc800078e020c */
[----:B-----5:R-:W-:Y:S02]  /*0980*/  @!P1 IMAD.WIDE R4, R15, 0x4, R4 ;  /* 0x000000040f049825 */ /* 0x020fe400078e0204 */
[----:B------:R-:W4:Y:S04]  /*0990*/  @P0 LDG.E R12, desc[UR4][R12.64] ;  /* 0x000000040c0c0981 */ /* 0x000f28000c1e1900 */
[----:B------:R-:W3:Y:S01]  /*09a0*/  @!P1 LDG.E R4, desc[UR4][R4.64] ;  /* 0x0000000404049981 */ /* 0x000ee2000c1e1900 */
[----:B--2---:R-:W-:-:S04]  /*09b0*/  @P0 FFMA R0, R17, R20, R8 ;  /* 0x0000001411000223 */ /* 0x004fc80000000008 */
[----:B----4-:R-:W-:-:S04]  /*09c0*/  @P0 FFMA R8, R23, R12, R0 ;  /* 0x0000000c17080223 */ /* 0x010fc80000000000 */
[----:B---3--:R-:W-:-:S07]  /*09d0*/  @!P1 FFMA R8, R11, R4, R8 ;  /* 0x000000040b089223 */ /* 0x008fce0000000008 */
.L_x_0:
[----:B------:R-:W0:Y:S02]  /*09e0*/  LDC.64 R4, c[0x0][0x3a8] ;  /* 0x0000ea00ff047b82 */ /* 0x000e240000000a00 */
[----:B0-----:R-:W-:-:S05]  /*09f0*/  IMAD.WIDE R2, R3, 0x4, R4 ;  /* 0x0000000403027825 */ /* 0x001fca00078e0204 */
[----:B------:R-:W-:Y:S01]  /*0a00*/  STG.E desc[UR4][R2.64], R8 ;  /* 0x0000000802007986 */ /* 0x000fe2000c101904 */
[----:B------:R-:W-:Y:S05]  /*0a10*/  EXIT ;  /* 0x000000000000794d */ /* 0x000fea0003800000 */
.L_x_4:
[----:B------:R-:W-:-:S00]  /*0a20*/  BRA `(.L_x_4) ;  /* 0xfffffffc00fc7947 */ /* 0x000fc0000383ffff */
[----:B------:R-:W-:-:S00]  /*0a30*/  NOP ;  /* 0x0000000000007918 */ /* 0x000fc00000000000 */
        /* <DEDUP_REMOVED lines=12> */
.L_x_5:


//--------------------- .nv.shared.reserved.0     --------------------------
	.section	.nv.shared.reserved.0,"aw",@nobits
	.weak		__nv_reservedSMEM_offset_0_alias
	.size		__nv_reservedSMEM_offset_0_alias, 0, 64
	.other		__nv_reservedSMEM_offset_0_alias,@"STO_CUDA_RESERVED_SHARED STV_DEFAULT"
__nv_reservedSMEM_offset_0_alias:
	.zero		0
	.zero		64


//--------------------- .nv.constant0._Z8SpMV_ELLiPKfPKiiPfS3_ --------------------------
	.section	.nv.constant0._Z8SpMV_ELLiPKfPKiiPfS3_,"a",@progbits
	.sectionflags	@""
	.align	4
.nv.constant0._Z8SpMV_ELLiPKfPKiiPfS3_:
	.zero		944


//--------------------- SYMBOLS --------------------------

	.type		.nv.reservedSmem.offset0,@object
	.size		.nv.reservedSmem.offset0,0x4
